//
// Generated by NVIDIA NVVM Compiler
//
// Compiler Build ID: CL-36424714
// Cuda compilation tools, release 13.0, V13.0.88
// Based on NVVM 20.0.0
//

.version 9.0
.target sm_100
.address_size 64

	// .globl	_Z18sum_of_two_squaresPxPiS0_i

.visible .entry _Z18sum_of_two_squaresPxPiS0_i(
	.param .u64 .ptr .align 1 _Z18sum_of_two_squaresPxPiS0_i_param_0,
	.param .u64 .ptr .align 1 _Z18sum_of_two_squaresPxPiS0_i_param_1,
	.param .u64 .ptr .align 1 _Z18sum_of_two_squaresPxPiS0_i_param_2,
	.param .u32 _Z18sum_of_two_squaresPxPiS0_i_param_3
)
{
	.reg .pred 	%p<5>;
	.reg .b32 	%r<15>;
	.reg .b32 	%f<3>;
	.reg .b64 	%rd<20>;

	ld.param.u64 	%rd4, [_Z18sum_of_two_squaresPxPiS0_i_param_0];
	ld.param.u64 	%rd5, [_Z18sum_of_two_squaresPxPiS0_i_param_1];
	ld.param.u64 	%rd6, [_Z18sum_of_two_squaresPxPiS0_i_param_2];
	ld.param.u32 	%r5, [_Z18sum_of_two_squaresPxPiS0_i_param_3];
	cvta.to.global.u64 	%rd1, %rd6;
	cvta.to.global.u64 	%rd2, %rd5;
	mov.u32 	%r6, %ctaid.x;
	mov.u32 	%r7, %ntid.x;
	mov.u32 	%r8, %tid.x;
	mad.lo.s32 	%r1, %r6, %r7, %r8;
	setp.ge.s32 	%p1, %r1, %r5;
	@%p1 bra 	$L__BB0_7;
	cvta.to.global.u64 	%rd7, %rd4;
	mul.wide.s32 	%rd8, %r1, 8;
	add.s64 	%rd9, %rd7, %rd8;
	ld.global.u64 	%rd3, [%rd9];
	setp.lt.s64 	%p2, %rd3, 1;
	@%p2 bra 	$L__BB0_6;
	mov.b32 	%r14, 1;
$L__BB0_3:
	mul.wide.u32 	%rd10, %r14, %r14;
	sub.s64 	%rd11, %rd3, %rd10;
	cvt.rn.f32.s64 	%f1, %rd11;
	sqrt.rn.f32 	%f2, %f1;
	cvt.rzi.s32.f32 	%r3, %f2;
	mul.lo.s32 	%r10, %r3, %r3;
	cvt.u64.u32 	%rd12, %r10;
	setp.ne.s64 	%p3, %rd11, %rd12;
	@%p3 bra 	$L__BB0_5;
	mul.wide.s32 	%rd14, %r1, 4;
	add.s64 	%rd15, %rd2, %rd14;
	st.global.u32 	[%rd15], %r14;
	add.s64 	%rd16, %rd1, %rd14;
	st.global.u32 	[%rd16], %r3;
	bra.uni 	$L__BB0_7;
$L__BB0_5:
	add.s32 	%r4, %r14, 1;
	mad.lo.s32 	%r11, %r14, %r14, %r14;
	add.s32 	%r12, %r11, %r4;
	cvt.u64.u32 	%rd13, %r12;
	setp.ge.s64 	%p4, %rd3, %rd13;
	mov.u32 	%r14, %r4;
	@%p4 bra 	$L__BB0_3;
$L__BB0_6:
	mul.wide.s32 	%rd17, %r1, 4;
	add.s64 	%rd18, %rd2, %rd17;
	mov.b32 	%r13, -1;
	st.global.u32 	[%rd18], %r13;
	add.s64 	%rd19, %rd1, %rd17;
	st.global.u32 	[%rd19], %r13;
$L__BB0_7:
	ret;

}


// ===== COMPILED SASS (sm_100) =====

	.target	sm_100

	.elftype	@"ET_EXEC"


//--------------------- .note.nv.tkinfo           --------------------------
	.section	.note.nv.tkinfo,"",@"SHT_NOTE"
	.sectionflags	@"SHF_NOTE_NV_TKINFO"
	.tkinfo
        /*0018*/ 	.word	0x00000002
        /*0030*/ 	.string	""
        /*0030*/ 	.string	"ptxas"
        /*0030*/ 	.string	"Cuda compilation tools, release 13.0, V13.0.88"
        /*0030*/ 	.string	"Build cuda_13.0.r13.0/compiler.36424714_0"
        /*0030*/ 	.string	"-arch sm_100 -m 64 "



//--------------------- .note.nv.cuinfo           --------------------------
	.section	.note.nv.cuinfo,"",@"SHT_NOTE"
	.sectionflags	@"SHF_NOTE_NV_CUINFO"
        /*0018*/ 	.short	0x0002
        /*001a*/ 	.short	0x0064
        /*001c*/ 	.short	0x0082
	.zero		2


//--------------------- .nv.info                  --------------------------
	.section	.nv.info,"",@"SHT_CUDA_INFO"
	.align	4


	//----- nvinfo : EIATTR_REGCOUNT
	.align		4
        /*0000*/ 	.byte	0x04, 0x2f
        /*0002*/ 	.short	(.L_1 - .L_0)
	.align		4
.L_0:
        /*0004*/ 	.word	index@(_Z18sum_of_two_squaresPxPiS0_i)
        /*0008*/ 	.word	0x00000010


	//----- nvinfo : EIATTR_FRAME_SIZE
	.align		4
.L_1:
        /*000c*/ 	.byte	0x04, 0x11
        /*000e*/ 	.short	(.L_3 - .L_2)
	.align		4
.L_2:
        /*0010*/ 	.word	index@($__internal_0_$__cuda_sm20_sqrt_rn_f32_slowpath)
        /*0014*/ 	.word	0x00000000


	//----- nvinfo : EIATTR_FRAME_SIZE
	.align		4
.L_3:
        /*0018*/ 	.byte	0x04, 0x11
        /*001a*/ 	.short	(.L_5 - .L_4)
	.align		4
.L_4:
        /*001c*/ 	.word	index@(_Z18sum_of_two_squaresPxPiS0_i)
        /*0020*/ 	.word	0x00000000


	//----- nvinfo : EIATTR_MIN_STACK_SIZE
	.align		4
.L_5:
        /*0024*/ 	.byte	0x04, 0x12
        /*0026*/ 	.short	(.L_7 - .L_6)
	.align		4
.L_6:
        /*0028*/ 	.word	index@(_Z18sum_of_two_squaresPxPiS0_i)
        /*002c*/ 	.word	0x00000000
.L_7:


//--------------------- .nv.compat                --------------------------
	.section	.nv.compat,"",@"SHT_CUDA_COMPAT_INFO"
	.align	4
        /*0000*/ 	.byte	0x02, 0x09, 0x00, 0x00, 0x02, 0x02, 0x01, 0x00, 0x02, 0x05, 0x05, 0x00, 0x03, 0x07, 0x01, 0x01
        /*0010*/ 	.byte	0x02, 0x03, 0x00, 0x00, 0x02, 0x06, 0x01, 0x00, 0x04, 0x0b, 0x08, 0x00, 0x01, 0x00, 0x00, 0x00
        /*0020*/ 	.byte	0x00, 0x00, 0x00, 0x00


//--------------------- .nv.info._Z18sum_of_two_squaresPxPiS0_i --------------------------
	.section	.nv.info._Z18sum_of_two_squaresPxPiS0_i,"",@"SHT_CUDA_INFO"
	.sectionflags	@""
	.align	4


	//----- nvinfo : EIATTR_CUDA_API_VERSION
	.align		4
        /*0000*/ 	.byte	0x04, 0x37
        /*0002*/ 	.short	(.L_9 - .L_8)
.L_8:
        /*0004*/ 	.word	0x00000082


	//----- nvinfo : EIATTR_KPARAM_INFO
	.align		4
.L_9:
        /*0008*/ 	.byte	0x04, 0x17
        /*000a*/ 	.short	(.L_11 - .L_10)
.L_10:
        /*000c*/ 	.word	0x00000000
        /*0010*/ 	.short	0x0003
        /*0012*/ 	.short	0x0018
        /*0014*/ 	.byte	0x00, 0xf0, 0x11, 0x00


	//----- nvinfo : EIATTR_KPARAM_INFO
	.align		4
.L_11:
        /*0018*/ 	.byte	0x04, 0x17
        /*001a*/ 	.short	(.L_13 - .L_12)
.L_12:
        /*001c*/ 	.word	0x00000000
        /*0020*/ 	.short	0x0002
        /*0022*/ 	.short	0x0010
        /*0024*/ 	.byte	0x00, 0xf5, 0x21, 0x00


	//----- nvinfo : EIATTR_KPARAM_INFO
	.align		4
.L_13:
        /*0028*/ 	.byte	0x04, 0x17
        /*002a*/ 	.short	(.L_15 - .L_14)
.L_14:
        /*002c*/ 	.word	0x00000000
        /*0030*/ 	.short	0x0001
        /*0032*/ 	.short	0x0008
        /*0034*/ 	.byte	0x00, 0xf5, 0x21, 0x00


	//----- nvinfo : EIATTR_KPARAM_INFO
	.align		4
.L_15:
        /*0038*/ 	.byte	0x04, 0x17
        /*003a*/ 	.short	(.L_17 - .L_16)
.L_16:
        /*003c*/ 	.word	0x00000000
        /*0040*/ 	.short	0x0000
        /*0042*/ 	.short	0x0000
        /*0044*/ 	.byte	0x00, 0xf5, 0x21, 0x00


	//----- nvinfo : EIATTR_SPARSE_MMA_MASK
	.align		4
.L_17:
        /*0048*/ 	.byte	0x03, 0x50
        /*004a*/ 	.short	0x0000


	//----- nvinfo : EIATTR_MAXREG_COUNT
	.align		4
        /*004c*/ 	.byte	0x03, 0x1b
        /*004e*/ 	.short	0x00ff


	//----- nvinfo : EIATTR_MERCURY_ISA_VERSION
	.align		4
        /*0050*/ 	.byte	0x03, 0x5f
        /*0052*/ 	.short	0x0101


	//----- nvinfo : EIATTR_VRC_CTA_INIT_COUNT
	.align		4
        /*0054*/ 	.byte	0x02, 0x4a
	.zero		1
	.zero		1


	//----- nvinfo : EIATTR_EXIT_INSTR_OFFSETS
	.align		4
        /*0058*/ 	.byte	0x04, 0x1c
        /*005a*/ 	.short	(.L_19 - .L_18)


	//   ....[0]....
.L_18:
        /*005c*/ 	.word	0x00000070


	//   ....[1]....
        /*0060*/ 	.word	0x00000350


	//   ....[2]....
        /*0064*/ 	.word	0x000003c0


	//----- nvinfo : EIATTR_CRS_STACK_SIZE
	.align		4
.L_19:
        /*0068*/ 	.byte	0x04, 0x1e
        /*006a*/ 	.short	(.L_21 - .L_20)
.L_20:
        /*006c*/ 	.word	0x00000000


	//----- nvinfo : EIATTR_CBANK_PARAM_SIZE
	.align		4
.L_21:
        /*0070*/ 	.byte	0x03, 0x19
        /*0072*/ 	.short	0x001c


	//----- nvinfo : EIATTR_PARAM_CBANK
	.align		4
        /*0074*/ 	.byte	0x04, 0x0a
        /*0076*/ 	.short	(.L_23 - .L_22)
	.align		4
.L_22:
        /*0078*/ 	.word	index@(.nv.constant0._Z18sum_of_two_squaresPxPiS0_i)
        /*007c*/ 	.short	0x0380
        /*007e*/ 	.short	0x001c


	//----- nvinfo : EIATTR_SW_WAR
	.align		4
.L_23:
        /*0080*/ 	.byte	0x04, 0x36
        /*0082*/ 	.short	(.L_25 - .L_24)
.L_24:
        /*0084*/ 	.word	0x00000008
.L_25:


//--------------------- .nv.callgraph             --------------------------
	.section	.nv.callgraph,"",@"SHT_CUDA_CALLGRAPH"
	.align	4
	.sectionentsize	8
	.align		4
        /*0000*/ 	.word	0x00000000
	.align		4
        /*0004*/ 	.word	0xffffffff
	.align		4
        /*0008*/ 	.word	0x00000000
	.align		4
        /*000c*/ 	.word	0xfffffffe
	.align		4
        /*0010*/ 	.word	0x00000000
	.align		4
        /*0014*/ 	.word	0xfffffffd
	.align		4
        /*0018*/ 	.word	0x00000000
	.align		4
        /*001c*/ 	.word	0xfffffffc


//--------------------- .text._Z18sum_of_two_squaresPxPiS0_i --------------------------
	.section	.text._Z18sum_of_two_squaresPxPiS0_i,"ax",@progbits
	.align	128
        .global         _Z18sum_of_two_squaresPxPiS0_i
        .type           _Z18sum_of_two_squaresPxPiS0_i,@function
        .size           _Z18sum_of_two_squaresPxPiS0_i,(.L_x_9 - _Z18sum_of_two_squaresPxPiS0_i)
        .other          _Z18sum_of_two_squaresPxPiS0_i,@"STO_CUDA_ENTRY STV_DEFAULT"
_Z18sum_of_two_squaresPxPiS0_i:
.text._Z18sum_of_two_squaresPxPiS0_i:
[----:B------:R-:W-:Y:S01]  /*0000*/  LDC R1, c[0x0][0x37c] ;  /* 0x0000df00ff017b82 */ /* 0x000fe20000000800 */
[----:B------:R-:W0:Y:S07]  /*0010*/  S2R R3, SR_TID.X ;  /* 0x0000000000037919 */ /* 0x000e2e0000002100 */
[----:B------:R-:W0:Y:S01]  /*0020*/  S2UR UR4, SR_CTAID.X ;  /* 0x00000000000479c3 */ /* 0x000e220000002500 */
[----:B------:R-:W1:Y:S07]  /*0030*/  LDCU UR5, c[0x0][0x398] ;  /* 0x00007300ff0577ac */ /* 0x000e6e0008000800 */
[----:B------:R-:W0:Y:S02]  /*0040*/  LDC R2, c[0x0][0x360] ;  /* 0x0000d800ff027b82 */ /* 0x000e240000000800 */
[----:B0-----:R-:W-:-:S05]  /*0050*/  IMAD R2, R2, UR4, R3 ;  /* 0x0000000402027c24 */ /* 0x001fca000f8e0203 */
[----:B-1----:R-:W-:-:S13]  /*0060*/  ISETP.GE.AND P0, PT, R2, UR5, PT ;  /* 0x0000000502007c0c */ /* 0x002fda000bf06270 */
[----:B------:R-:W-:Y:S05]  /*0070*/  @P0 EXIT ;  /* 0x000000000000094d */ /* 0x000fea0003800000 */
[----:B------:R-:W0:Y:S01]  /*0080*/  LDC.64 R4, c[0x0][0x380] ;  /* 0x0000e000ff047b82 */ /* 0x000e220000000a00 */
[----:B------:R-:W1:Y:S01]  /*0090*/  LDCU.64 UR4, c[0x0][0x358] ;  /* 0x00006b00ff0477ac */ /* 0x000e620008000a00 */
[----:B0-----:R-:W-:-:S06]  /*00a0*/  IMAD.WIDE R4, R2, 0x8, R4 ;  /* 0x0000000802047825 */ /* 0x001fcc00078e0204 */
[----:B-1----:R-:W2:Y:S01]  /*00b0*/  LDG.E.64 R4, desc[UR4][R4.64] ;  /* 0x0000000404047981 */ /* 0x002ea2000c1e1b00 */
[----:B------:R-:W-:Y:S01]  /*00c0*/  BSSY.RECONVERGENT B0, `(.L_x_0) ;  /* 0x0000021000007945 */ /* 0x000fe20003800200 */
[----:B--2---:R-:W-:-:S04]  /*00d0*/  ISETP.GE.U32.AND P0, PT, R4, 0x1, PT ;  /* 0x000000010400780c */ /* 0x004fc80003f06070 */
[----:B------:R-:W-:-:S13]  /*00e0*/  ISETP.GE.AND.EX P0, PT, R5, RZ, PT, P0 ;  /* 0x000000ff0500720c */ /* 0x000fda0003f06300 */
[----:B------:R-:W-:Y:S05]  /*00f0*/  @!P0 BRA `(.L_x_1) ;  /* 0x0000000000748947 */ /* 0x000fea0003800000 */
[----:B------:R-:W-:-:S07]  /*0100*/  HFMA2 R3, -RZ, RZ, 0, 5.9604644775390625e-08 ;  /* 0x00000001ff037431 */ /* 0x000fce00000001ff */
.L_x_6:
[----:B------:R-:W-:Y:S01]  /*0110*/  IMAD.WIDE.U32 R6, R3, R3, RZ ;  /* 0x0000000303067225 */ /* 0x000fe200078e00ff */
[----:B------:R-:W-:Y:S02]  /*0120*/  BSSY.RECONVERGENT B1, `(.L_x_2) ;  /* 0x000000f000017945 */ /* 0x000fe40003800200 */
[----:B------:R-:W-:-:S04]  /*0130*/  IADD3 R6, P0, PT, R4, -R6, RZ ;  /* 0x8000000604067210 */ /* 0x000fc80007f1e0ff */
[----:B------:R-:W-:-:S04]  /*0140*/  IADD3.X R7, PT, PT, R5, ~R7, RZ, P0, !PT ;  /* 0x8000000705077210 */ /* 0x000fc800007fe4ff */
[----:B------:R-:W0:Y:S02]  /*0150*/  I2F.S64 R9, R6 ;  /* 0x0000000600097312 */ /* 0x000e240000301400 */
[----:B0-----:R-:W-:-:S06]  /*0160*/  IADD3 R0, PT, PT, R9, -0xd000000, RZ ;  /* 0xf300000009007810 */ /* 0x001fcc0007ffe0ff */
[----:B------:R0:W1:Y:S01]  /*0170*/  MUFU.RSQ R8, R9 ;  /* 0x0000000900087308 */ /* 0x0000620000001400 */
[----:B------:R-:W-:-:S13]  /*0180*/  ISETP.GT.U32.AND P0, PT, R0, 0x727fffff, PT ;  /* 0x727fffff0000780c */ /* 0x000fda0003f04070 */
[----:B0-----:R-:W-:Y:S05]  /*0190*/  @!P0 BRA `(.L_x_3) ;  /* 0x00000000000c8947 */ /* 0x001fea0003800000 */
[----:B------:R-:W-:-:S07]  /*01a0*/  MOV R13, 0x1c0 ;  /* 0x000001c0000d7802 */ /* 0x000fce0000000f00 */
[----:B-1----:R-:W-:Y:S05]  /*01b0*/  CALL.REL.NOINC `($__internal_0_$__cuda_sm20_sqrt_rn_f32_slowpath) ;  /* 0x0000000000847944 */ /* 0x002fea0003c00000 */
[----:B------:R-:W-:Y:S05]  /*01c0*/  BRA `(.L_x_4) ;  /* 0x0000000000107947 */ /* 0x000fea0003800000 */
.L_x_3:
[----:B-1----:R-:W-:Y:S01]  /*01d0*/  FMUL.FTZ R0, R9, R8 ;  /* 0x0000000809007220 */ /* 0x002fe20000410000 */
[----:B------:R-:W-:-:S03]  /*01e0*/  FMUL.FTZ R8, R8, 0.5 ;  /* 0x3f00000008087820 */ /* 0x000fc60000410000 */
[----:B------:R-:W-:-:S04]  /*01f0*/  FFMA R9, -R0, R0, R9 ;  /* 0x0000000000097223 */ /* 0x000fc80000000109 */
[----:B------:R-:W-:-:S07]  /*0200*/  FFMA R0, R9, R8, R0 ;  /* 0x0000000809007223 */ /* 0x000fce0000000000 */
.L_x_4:
[----:B------:R-:W-:Y:S05]  /*0210*/  BSYNC.RECONVERGENT B1 ;  /* 0x0000000000017941 */ /* 0x000fea0003800200 */
.L_x_2:
[----:B------:R-:W0:Y:S02]  /*0220*/  F2I.TRUNC.NTZ R11, R0 ;  /* 0x00000000000b7305 */ /* 0x000e24000020f100 */
[----:B0-----:R-:W-:-:S05]  /*0230*/  IMAD R9, R11, R11, RZ ;  /* 0x0000000b0b097224 */ /* 0x001fca00078e02ff */
[----:B------:R-:W-:-:S04]  /*0240*/  ISETP.NE.U32.AND P0, PT, R6, R9, PT ;  /* 0x000000090600720c */ /* 0x000fc80003f05070 */
[----:B------:R-:W-:-:S13]  /*0250*/  ISETP.NE.AND.EX P0, PT, R7, RZ, PT, P0 ;  /* 0x000000ff0700720c */ /* 0x000fda0003f05300 */
[----:B------:R-:W-:Y:S05]  /*0260*/  @!P0 BRA `(.L_x_5) ;  /* 0x00000000003c8947 */ /* 0x000fea0003800000 */
[C---:B------:R-:W-:Y:S02]  /*0270*/  IMAD R0, R3.reuse, R3, R3 ;  /* 0x0000000303007224 */ /* 0x040fe400078e0203 */
[----:B------:R-:W-:-:S05]  /*0280*/  VIADD R3, R3, 0x1 ;  /* 0x0000000103037836 */ /* 0x000fca0000000000 */
[----:B------:R-:W-:-:S04]  /*0290*/  IADD3 R7, PT, PT, R3, R0, RZ ;  /* 0x0000000003077210 */ /* 0x000fc80007ffe0ff */
[----:B------:R-:W-:-:S04]  /*02a0*/  ISETP.GE.U32.AND P0, PT, R4, R7, PT ;  /* 0x000000070400720c */ /* 0x000fc80003f06070 */
[----:B------:R-:W-:-:S13]  /*02b0*/  ISETP.GE.AND.EX P0, PT, R5, RZ, PT, P0 ;  /* 0x000000ff0500720c */ /* 0x000fda0003f06300 */
[----:B------:R-:W-:Y:S05]  /*02c0*/  @P0 BRA `(.L_x_6) ;  /* 0xfffffffc00900947 */ /* 0x000fea000383ffff */
.L_x_1:
[----:B------:R-:W-:Y:S05]  /*02d0*/  BSYNC.RECONVERGENT B0 ;  /* 0x0000000000007941 */ /* 0x000fea0003800200 */
.L_x_0:
[----:B------:R-:W0:Y:S01]  /*02e0*/  LDC.64 R4, c[0x0][0x388] ;  /* 0x0000e200ff047b82 */ /* 0x000e220000000a00 */
[----:B------:R-:W-:-:S07]  /*02f0*/  MOV R9, 0xffffffff ;  /* 0xffffffff00097802 */ /* 0x000fce0000000f00 */
[----:B------:R-:W1:Y:S01]  /*0300*/  LDC.64 R6, c[0x0][0x390] ;  /* 0x0000e400ff067b82 */ /* 0x000e620000000a00 */
[----:B0-----:R-:W-:-:S05]  /*0310*/  IMAD.WIDE R4, R2, 0x4, R4 ;  /* 0x0000000402047825 */ /* 0x001fca00078e0204 */
[----:B------:R-:W-:Y:S01]  /*0320*/  STG.E desc[UR4][R4.64], R9 ;  /* 0x0000000904007986 */ /* 0x000fe2000c101904 */
[----:B-1----:R-:W-:-:S05]  /*0330*/  IMAD.WIDE R2, R2, 0x4, R6 ;  /* 0x0000000402027825 */ /* 0x002fca00078e0206 */
[----:B------:R-:W-:Y:S01]  /*0340*/  STG.E desc[UR4][R2.64], R9 ;  /* 0x0000000902007986 */ /* 0x000fe2000c101904 */
[----:B------:R-:W-:Y:S05]  /*0350*/  EXIT ;  /* 0x000000000000794d */ /* 0x000fea0003800000 */
.L_x_5:
[----:B------:R-:W0:Y:S08]  /*0360*/  LDC.64 R4, c[0x0][0x388] ;  /* 0x0000e200ff047b82 */ /* 0x000e300000000a00 */
[----:B------:R-:W1:Y:S01]  /*0370*/  LDC.64 R6, c[0x0][0x390] ;  /* 0x0000e400ff067b82 */ /* 0x000e620000000a00 */
[----:B0-----:R-:W-:-:S05]  /*0380*/  IMAD.WIDE R4, R2, 0x4, R4 ;  /* 0x0000000402047825 */ /* 0x001fca00078e0204 */
[----:B------:R-:W-:Y:S01]  /*0390*/  STG.E desc[UR4][R4.64], R3 ;  /* 0x0000000304007986 */ /* 0x000fe2000c101904 */
[----:B-1----:R-:W-:-:S05]  /*03a0*/  IMAD.WIDE R6, R2, 0x4, R6 ;  /* 0x0000000402067825 */ /* 0x002fca00078e0206 */
[----:B------:R-:W-:Y:S01]  /*03b0*/  STG.E desc[UR4][R6.64], R11 ;  /* 0x0000000b06007986 */ /* 0x000fe2000c101904 */
[----:B------:R-:W-:Y:S05]  /*03c0*/  EXIT ;  /* 0x000000000000794d */ /* 0x000fea0003800000 */
        .weak           $__internal_0_$__cuda_sm20_sqrt_rn_f32_slowpath
        .type           $__internal_0_$__cuda_sm20_sqrt_rn_f32_slowpath,@function
        .size           $__internal_0_$__cuda_sm20_sqrt_rn_f32_slowpath,(.L_x_9 - $__internal_0_$__cuda_sm20_sqrt_rn_f32_slowpath)
$__internal_0_$__cuda_sm20_sqrt_rn_f32_slowpath:
[----:B------:R-:W-:-:S13]  /*03d0*/  LOP3.LUT P0, RZ, R9, 0x7fffffff, RZ, 0xc0, !PT ;  /* 0x7fffffff09ff7812 */ /* 0x000fda000780c0ff */
[----:B------:R-:W-:Y:S01]  /*03e0*/  @!P0 IMAD.MOV.U32 R8, RZ, RZ, R9 ;  /* 0x000000ffff088224 */ /* 0x000fe200078e0009 */
[----:B------:R-:W-:Y:S06]  /*03f0*/  @!P0 BRA `(.L_x_7) ;  /* 0x0000000000448947 */ /* 0x000fec0003800000 */
[----:B------:R-:W-:Y:S02]  /*0400*/  FSETP.GEU.FTZ.AND P0, PT, R9, RZ, PT ;  /* 0x000000ff0900720b */ /* 0x000fe40003f1e000 */
[----:B------:R-:W-:-:S11]  /*0410*/  MOV R0, R9 ;  /* 0x0000000900007202 */ /* 0x000fd60000000f00 */
[----:B------:R-:W-:Y:S01]  /*0420*/  @!P0 MOV R8, 0x7fffffff ;  /* 0x7fffffff00088802 */ /* 0x000fe20000000f00 */
[----:B------:R-:W-:Y:S06]  /*0430*/  @!P0 BRA `(.L_x_7) ;  /* 0x0000000000348947 */ /* 0x000fec0003800000 */
[----:B------:R-:W-:-:S13]  /*0440*/  FSETP.GTU.FTZ.AND P0, PT, |R0|, +INF , PT ;  /* 0x7f8000000000780b */ /* 0x000fda0003f1c200 */
[----:B------:R-:W-:Y:S01]  /*0450*/  @P0 FADD.FTZ R8, R0, 1 ;  /* 0x3f80000000080421 */ /* 0x000fe20000010000 */
[----:B------:R-:W-:Y:S06]  /*0460*/  @P0 BRA `(.L_x_7) ;  /* 0x0000000000280947 */ /* 0x000fec0003800000 */
[----:B------:R-:W-:-:S13]  /*0470*/  FSETP.NEU.FTZ.AND P0, PT, |R0|, +INF , PT ;  /* 0x7f8000000000780b */ /* 0x000fda0003f1d200 */
[----:B------:R-:W-:-:S04]  /*0480*/  @P0 FFMA R9, R0, 1.84467440737095516160e+19, RZ ;  /* 0x5f80000000090823 */ /* 0x000fc800000000ff */
[----:B------:R-:W0:Y:S02]  /*0490*/  @P0 MUFU.RSQ R8, R9 ;  /* 0x0000000900080308 */ /* 0x000e240000001400 */
[----:B0-----:R-:W-:Y:S01]  /*04a0*/  @P0 FMUL.FTZ R10, R9, R8 ;  /* 0x00000008090a0220 */ /* 0x001fe20000410000 */
[----:B------:R-:W-:Y:S01]  /*04b0*/  @P0 FMUL.FTZ R12, R8, 0.5 ;  /* 0x3f000000080c0820 */ /* 0x000fe20000410000 */
[----:B------:R-:W-:Y:S02]  /*04c0*/  @!P0 IMAD.MOV.U32 R8, RZ, RZ, R0 ;  /* 0x000000ffff088224 */ /* 0x000fe400078e0000 */
[----:B------:R-:W-:-:S04]  /*04d0*/  @P0 FADD.FTZ R11, -R10, -RZ ;  /* 0x800000ff0a0b0221 */ /* 0x000fc80000010100 */
[----:B------:R-:W-:-:S04]  /*04e0*/  @P0 FFMA R11, R10, R11, R9 ;  /* 0x0000000b0a0b0223 */ /* 0x000fc80000000009 */
[----:B------:R-:W-:-:S04]  /*04f0*/  @P0 FFMA R11, R11, R12, R10 ;  /* 0x0000000c0b0b0223 */ /* 0x000fc8000000000a */
[----:B------:R-:W-:-:S07]  /*0500*/  @P0 FMUL.FTZ R8, R11, 2.3283064365386962891e-10 ;  /* 0x2f8000000b080820 */ /* 0x000fce0000410000 */
.L_x_7:
[----:B------:R-:W-:Y:S01]  /*0510*/  HFMA2 R9, -RZ, RZ, 0, 0 ;  /* 0x00000000ff097431 */ /* 0x000fe200000001ff */
[----:B------:R-:W-:Y:S02]  /*0520*/  MOV R0, R8 ;  /* 0x0000000800007202 */ /* 0x000fe40000000f00 */
[----:B------:R-:W-:-:S04]  /*0530*/  MOV R8, R13 ;  /* 0x0000000d00087202 */ /* 0x000fc80000000f00 */
[----:B------:R-:W-:Y:S05]  /*0540*/  RET.REL.NODEC R8 `(_Z18sum_of_two_squaresPxPiS0_i) ;  /* 0xfffffff808ac7950 */ /* 0x000fea0003c3ffff */
.L_x_8:
[----:B------:R-:W-:-:S00]  /*0550*/  BRA `(.L_x_8) ;  /* 0xfffffffc00fc7947 */ /* 0x000fc0000383ffff */
[----:B------:R-:W-:-:S00]  /*0560*/  NOP ;  /* 0x0000000000007918 */ /* 0x000fc00000000000 */
        /* <DEDUP_REMOVED lines=9> */
.L_x_9:


//--------------------- .nv.shared.reserved.0     --------------------------
	.section	.nv.shared.reserved.0,"aw",@nobits
	.weak		__nv_reservedSMEM_offset_0_alias
	.size		__nv_reservedSMEM_offset_0_alias, 0, 64
	.other		__nv_reservedSMEM_offset_0_alias,@"STO_CUDA_RESERVED_SHARED STV_DEFAULT"
__nv_reservedSMEM_offset_0_alias:
	.zero		0
	.zero		64


//--------------------- .nv.constant0._Z18sum_of_two_squaresPxPiS0_i --------------------------
	.section	.nv.constant0._Z18sum_of_two_squaresPxPiS0_i,"a",@progbits
	.sectionflags	@""
	.align	4
.nv.constant0._Z18sum_of_two_squaresPxPiS0_i:
	.zero		924


//--------------------- SYMBOLS --------------------------

	.type		.nv.reservedSmem.offset0,@object
	.size		.nv.reservedSmem.offset0,0x4
